	.headerflags	@"EF_CUDA_TEXMODE_UNIFIED EF_CUDA_64BIT_ADDRESS EF_CUDA_ACCELERATORS EF_CUDA_SM90 EF_CUDA_VIRTUAL_SM(EF_CUDA_SM90)"
	.elftype	@"ET_EXEC"


//--------------------- .nv.info                  --------------------------
	.section	.nv.info,"",@"SHT_CUDA_INFO"
	.align	4


	//----- nvinfo : EIATTR_REGCOUNT
	.align		4
        /*0000*/ 	.byte	0x04, 0x2f
        /*0002*/ 	.short	(.L_1 - .L_0)
	.align		4
.L_0:
        /*0004*/ 	.word	index@(triton_poi_fused__safe_softmax_5)
        /*0008*/ 	.word	0x00000014


	//----- nvinfo : EIATTR_MIN_STACK_SIZE
	.align		4
.L_1:
        /*000c*/ 	.byte	0x04, 0x12
        /*000e*/ 	.short	(.L_3 - .L_2)
	.align		4
.L_2:
        /*0010*/ 	.word	index@(triton_poi_fused__safe_softmax_5)
        /*0014*/ 	.word	0x00000000


	//----- nvinfo : EIATTR_FRAME_SIZE
	.align		4
.L_3:
        /*0018*/ 	.byte	0x04, 0x11
        /*001a*/ 	.short	(.L_5 - .L_4)
	.align		4
.L_4:
        /*001c*/ 	.word	index@(triton_poi_fused__safe_softmax_5)
        /*0020*/ 	.word	0x00000000


	//----- nvinfo : EIATTR_MIN_STACK_SIZE
	.align		4
.L_5:
        /*0024*/ 	.byte	0x04, 0x12
        /*0026*/ 	.short	(.L_7 - .L_6)
	.align		4
.L_6:
        /*0028*/ 	.word	index@(triton_poi_fused__safe_softmax_5)
        /*002c*/ 	.word	0x00000000
.L_7:


//--------------------- .nv.info.triton_poi_fused__safe_softmax_5 --------------------------
	.section	.nv.info.triton_poi_fused__safe_softmax_5,"",@"SHT_CUDA_INFO"
	.sectionflags	@""
	.align	4


	//----- nvinfo : EIATTR_CUDA_API_VERSION
	.align		4
        /*0000*/ 	.byte	0x04, 0x37
        /*0002*/ 	.short	(.L_9 - .L_8)
.L_8:
        /*0004*/ 	.word	0x0000007c


	//----- nvinfo : EIATTR_KPARAM_INFO
	.align		4
.L_9:
        /*0008*/ 	.byte	0x04, 0x17
        /*000a*/ 	.short	(.L_11 - .L_10)
.L_10:
        /*000c*/ 	.word	0x00000000
        /*0010*/ 	.short	0x0003
        /*0012*/ 	.short	0x0018
        /*0014*/ 	.byte	0x00, 0xf0, 0x11, 0x00


	//----- nvinfo : EIATTR_KPARAM_INFO
	.align		4
.L_11:
        /*0018*/ 	.byte	0x04, 0x17
        /*001a*/ 	.short	(.L_13 - .L_12)
.L_12:
        /*001c*/ 	.word	0x00000000
        /*0020*/ 	.short	0x0002
        /*0022*/ 	.short	0x0010
        /*0024*/ 	.byte	0x00, 0xf4, 0x21, 0x00


	//----- nvinfo : EIATTR_KPARAM_INFO
	.align		4
.L_13:
        /*0028*/ 	.byte	0x04, 0x17
        /*002a*/ 	.short	(.L_15 - .L_14)
.L_14:
        /*002c*/ 	.word	0x00000000
        /*0030*/ 	.short	0x0001
        /*0032*/ 	.short	0x0008
        /*0034*/ 	.byte	0x00, 0xf4, 0x21, 0x00


	//----- nvinfo : EIATTR_KPARAM_INFO
	.align		4
.L_15:
        /*0038*/ 	.byte	0x04, 0x17
        /*003a*/ 	.short	(.L_17 - .L_16)
.L_16:
        /*003c*/ 	.word	0x00000000
        /*0040*/ 	.short	0x0000
        /*0042*/ 	.short	0x0000
        /*0044*/ 	.byte	0x00, 0xf4, 0x21, 0x00


	//----- nvinfo : EIATTR_SPARSE_MMA_MASK
	.align		4
.L_17:
        /*0048*/ 	.byte	0x03, 0x50
        /*004a*/ 	.short	0x0000


	//----- nvinfo : EIATTR_MAXREG_COUNT
	.align		4
        /*004c*/ 	.byte	0x03, 0x1b
        /*004e*/ 	.short	0x00ff


	//----- nvinfo : EIATTR_EXIT_INSTR_OFFSETS
	.align		4
        /*0050*/ 	.byte	0x04, 0x1c
        /*0052*/ 	.short	(.L_19 - .L_18)


	//   ....[0]....
.L_18:
        /*0054*/ 	.word	0x00000390


	//   ....[1]....
        /*0058*/ 	.word	0x000003b0


	//----- nvinfo : EIATTR_REQNTID
	.align		4
.L_19:
        /*005c*/ 	.byte	0x04, 0x10
        /*005e*/ 	.short	(.L_21 - .L_20)
.L_20:
        /*0060*/ 	.word	0x00000080
        /*0064*/ 	.word	0x00000001
        /*0068*/ 	.word	0x00000001


	//----- nvinfo : EIATTR_CBANK_PARAM_SIZE
	.align		4
.L_21:
        /*006c*/ 	.byte	0x03, 0x19
        /*006e*/ 	.short	0x001c


	//----- nvinfo : EIATTR_PARAM_CBANK
	.align		4
        /*0070*/ 	.byte	0x04, 0x0a
        /*0072*/ 	.short	(.L_23 - .L_22)
	.align		4
.L_22:
        /*0074*/ 	.word	index@(.nv.constant0.triton_poi_fused__safe_softmax_5)
        /*0078*/ 	.short	0x0210
        /*007a*/ 	.short	0x001c


	//----- nvinfo : EIATTR_SW_WAR
	.align		4
.L_23:
        /*007c*/ 	.byte	0x04, 0x36
        /*007e*/ 	.short	(.L_25 - .L_24)
.L_24:
        /*0080*/ 	.word	0x00000008
.L_25:


//--------------------- .nv.callgraph             --------------------------
	.section	.nv.callgraph,"",@"SHT_CUDA_CALLGRAPH"
	.align	4
	.sectionentsize	8
	.align		4
        /*0000*/ 	.word	0x00000000
	.align		4
        /*0004*/ 	.word	0xffffffff
	.align		4
        /*0008*/ 	.word	0x00000000
	.align		4
        /*000c*/ 	.word	0xfffffffe
	.align		4
        /*0010*/ 	.word	0x00000000
	.align		4
        /*0014*/ 	.word	0xfffffffd
	.align		4
        /*0018*/ 	.word	0x00000000
	.align		4
        /*001c*/ 	.word	0xfffffffc


//--------------------- .text.triton_poi_fused__safe_softmax_5 --------------------------
	.section	.text.triton_poi_fused__safe_softmax_5,"ax",@progbits
	.align	128
        .global         triton_poi_fused__safe_softmax_5
        .type           triton_poi_fused__safe_softmax_5,@function
        .size           triton_poi_fused__safe_softmax_5,(.L_x_1 - triton_poi_fused__safe_softmax_5)
        .other          triton_poi_fused__safe_softmax_5,@"STO_CUDA_ENTRY STV_DEFAULT"
triton_poi_fused__safe_softmax_5:
.text.triton_poi_fused__safe_softmax_5:
[----:B------:R-:W0:Y:S01]  /*0000*/  LDC R1, c[0x0][0x28] ;  /* 0x00000a00ff017b82 */ /* 0x000e220000000800 */
[----:B------:R-:W1:Y:S07]  /*0010*/  S2R R5, SR_TID.X ;  /* 0x0000000000057919 */ /* 0x000e6e0000002100 */
[----:B------:R-:W2:Y:S01]  /*0020*/  LDC.64 R2, c[0x0][0x218] ;  /* 0x00008600ff027b82 */ /* 0x000ea20000000a00 */
[----:B------:R-:W-:Y:S01]  /*0030*/  CS2R R12, SRZ ;  /* 0x00000000000c7805 */ /* 0x000fe2000001ff00 */
[----:B------:R-:W-:Y:S01]  /*0040*/  ULDC.64 UR4, c[0x0][0x208] ;  /* 0x0000820000047ab9 */ /* 0x000fe20000000a00 */
[----:B------:R-:W3:Y:S01]  /*0050*/  S2R R0, SR_CTAID.X ;  /* 0x0000000000007919 */ /* 0x000ee20000002500 */
[----:B------:R-:W-:-:S04]  /*0060*/  CS2R R14, SRZ ;  /* 0x00000000000e7805 */ /* 0x000fc8000001ff00 */
[----:B------:R-:W4:Y:S01]  /*0070*/  LDC.64 R6, c[0x0][0x210] ;  /* 0x00008400ff067b82 */ /* 0x000f220000000a00 */
[----:B-1----:R-:W-:Y:S02]  /*0080*/  LOP3.LUT R5, R5, 0x7f, RZ, 0xc0, !PT ;  /* 0x0000007f05057812 */ /* 0x002fe400078ec0ff */
[----:B---3--:R-:W-:-:S03]  /*0090*/  SHF.R.S32.HI R4, RZ, 0x18, R0 ;  /* 0x00000018ff047819 */ /* 0x008fc60000011400 */
[----:B------:R-:W-:Y:S01]  /*00a0*/  IMAD R5, R0, 0x80, R5 ;  /* 0x0000008000057824 */ /* 0x000fe200078e0205 */
[----:B------:R-:W-:-:S04]  /*00b0*/  SGXT R0, R4, 0x1 ;  /* 0x000000010400781a */ /* 0x000fc80000000200 */
[----:B------:R-:W-:Y:S02]  /*00c0*/  ISETP.GE.AND P0, PT, R5, 0x100, PT ;  /* 0x000001000500780c */ /* 0x000fe40003f06270 */
[----:B------:R-:W-:-:S04]  /*00d0*/  LEA.HI R0, R0, R5, RZ, 0x2 ;  /* 0x0000000500007211 */ /* 0x000fc800078f10ff */
[----:B------:R-:W-:-:S05]  /*00e0*/  LOP3.LUT R11, R0, 0xfffffffc, RZ, 0xc0, !PT ;  /* 0xfffffffc000b7812 */ /* 0x000fca00078ec0ff */
[----:B--2---:R-:W-:-:S05]  /*00f0*/  IMAD.WIDE R8, R11, 0x4, R2 ;  /* 0x000000040b087825 */ /* 0x004fca00078e0202 */
[----:B------:R-:W2:Y:S04]  /*0100*/  @!P0 LDG.E.EL R12, desc[UR4][R8.64] ;  /* 0x00000004080c8981 */ /* 0x000ea8000c2e1900 */
[----:B------:R-:W2:Y:S04]  /*0110*/  @!P0 LDG.E.EL R13, desc[UR4][R8.64+0x4] ;  /* 0x00000404080d8981 */ /* 0x000ea8000c2e1900 */
[----:B------:R-:W3:Y:S04]  /*0120*/  @!P0 LDG.E.EL R14, desc[UR4][R8.64+0x8] ;  /* 0x00000804080e8981 */ /* 0x000ee8000c2e1900 */
[----:B------:R1:W5:Y:S01]  /*0130*/  @!P0 LDG.E.EL R15, desc[UR4][R8.64+0xc] ;  /* 0x00000c04080f8981 */ /* 0x000362000c2e1900 */
[----:B------:R-:W-:-:S02]  /*0140*/  IMAD.MOV.U32 R0, RZ, RZ, RZ ;  /* 0x000000ffff007224 */ /* 0x000fc400078e00ff */
[----:B------:R-:W-:Y:S02]  /*0150*/  IMAD.MOV.U32 R4, RZ, RZ, RZ ;  /* 0x000000ffff047224 */ /* 0x000fe400078e00ff */
[----:B----4-:R-:W-:Y:S01]  /*0160*/  IMAD.WIDE R6, R11, 0x4, R6 ;  /* 0x000000040b067825 */ /* 0x010fe200078e0206 */
[----:B------:R-:W-:-:S04]  /*0170*/  CS2R R10, SRZ ;  /* 0x00000000000a7805 */ /* 0x000fc8000001ff00 */
[----:B------:R-:W4:Y:S04]  /*0180*/  @!P0 LDG.E.EL R0, desc[UR4][R6.64] ;  /* 0x0000000406008981 */ /* 0x000f28000c2e1900 */
[----:B------:R-:W4:Y:S01]  /*0190*/  @!P0 LDG.E.EL R4, desc[UR4][R6.64+0x4] ;  /* 0x0000040406048981 */ /* 0x000f22000c2e1900 */
[----:B------:R-:W-:Y:S02]  /*01a0*/  IMAD.MOV.U32 R17, RZ, RZ, RZ ;  /* 0x000000ffff117224 */ /* 0x000fe400078e00ff */
[C---:B-1----:R-:W-:Y:S01]  /*01b0*/  IMAD.WIDE R8, R5.reuse, 0x4, R2 ;  /* 0x0000000405087825 */ /* 0x042fe200078e0202 */
[----:B------:R-:W4:Y:S01]  /*01c0*/  @!P0 LDG.E.EL R10, desc[UR4][R6.64+0x8] ;  /* 0x00000804060a8981 */ /* 0x000f22000c2e1900 */
[----:B------:R-:W1:Y:S03]  /*01d0*/  LDC.64 R2, c[0x0][0x220] ;  /* 0x00008800ff027b82 */ /* 0x000e660000000a00 */
[----:B------:R1:W4:Y:S04]  /*01e0*/  @!P0 LDG.E.EL R11, desc[UR4][R6.64+0xc] ;  /* 0x00000c04060b8981 */ /* 0x000328000c2e1900 */
[----:B------:R-:W4:Y:S01]  /*01f0*/  @!P0 LDG.E R17, desc[UR4][R8.64] ;  /* 0x0000000408118981 */ /* 0x000f22000c1e1900 */
[----:B01----:R-:W-:-:S04]  /*0200*/  IMAD.WIDE R2, R5, 0x4, R2 ;  /* 0x0000000405027825 */ /* 0x003fc800078e0202 */
[----:B--2---:R-:W-:-:S04]  /*0210*/  FADD R13, R13, R12 ;  /* 0x0000000c0d0d7221 */ /* 0x004fc80000000000 */
[----:B---3--:R-:W-:-:S04]  /*0220*/  FADD R14, R13, R14 ;  /* 0x0000000e0d0e7221 */ /* 0x008fc80000000000 */
[----:B-----5:R-:W-:-:S05]  /*0230*/  FADD R14, R14, R15 ;  /* 0x0000000f0e0e7221 */ /* 0x020fca0000000000 */
[C---:B------:R-:W-:Y:S02]  /*0240*/  FSETP.GT.AND P2, PT, |R14|.reuse, 8.50705917302346158658e+37, PT ;  /* 0x7e8000000e00780b */ /* 0x040fe40003f44200 */
[----:B------:R-:W-:Y:S02]  /*0250*/  FSETP.GEU.AND P1, PT, |R14|, 1.175494350822287508e-38, PT ;  /* 0x008000000e00780b */ /* 0x000fe40003f2e200 */
[----:B----4-:R-:W-:Y:S02]  /*0260*/  FSETP.NEU.AND P3, PT, R0, -INF , PT ;  /* 0xff8000000000780b */ /* 0x010fe40003f6d000 */
[----:B------:R-:W-:Y:S02]  /*0270*/  FSETP.NEU.AND P4, PT, R4, -INF , PT ;  /* 0xff8000000400780b */ /* 0x000fe40003f8d000 */
[----:B------:R-:W-:-:S05]  /*0280*/  SEL R0, RZ, 0x1, !P3 ;  /* 0x00000001ff007807 */ /* 0x000fca0005800000 */
[----:B------:R-:W-:Y:S01]  /*0290*/  @P2 FMUL R14, R14, 0.25 ;  /* 0x3e8000000e0e2820 */ /* 0x000fe20000400000 */
[----:B------:R-:W-:Y:S02]  /*02a0*/  SEL R7, RZ, 0x1fffe, !P4 ;  /* 0x0001fffeff077807 */ /* 0x000fe40006000000 */
[----:B------:R-:W-:Y:S01]  /*02b0*/  FSETP.NEU.AND P3, PT, R10, -INF , PT ;  /* 0xff8000000a00780b */ /* 0x000fe20003f6d000 */
[----:B------:R-:W-:Y:S01]  /*02c0*/  @!P1 FMUL R14, R14, 16777216 ;  /* 0x4b8000000e0e9820 */ /* 0x000fe20000400000 */
[----:B------:R-:W-:Y:S01]  /*02d0*/  FSETP.NEU.AND P4, PT, R11, -INF , PT ;  /* 0xff8000000b00780b */ /* 0x000fe20003f8d000 */
[----:B------:R-:W-:Y:S01]  /*02e0*/  IMAD.IADD R4, R0, 0x1, R7 ;  /* 0x0000000100047824 */ /* 0x000fe200078e0207 */
[----:B------:R-:W-:Y:S01]  /*02f0*/  SEL R0, RZ, 0x4, !P3 ;  /* 0x00000004ff007807 */ /* 0x000fe20005800000 */
[----:B------:R-:W-:Y:S01]  /*0300*/  @P2 FMUL R17, R17, 0.25 ;  /* 0x3e80000011112820 */ /* 0x000fe20000400000 */
[----:B------:R-:W-:Y:S01]  /*0310*/  SEL R7, RZ, 0x7fff8, !P4 ;  /* 0x0007fff8ff077807 */ /* 0x000fe20006000000 */
[----:B------:R-:W0:Y:S01]  /*0320*/  MUFU.RCP R14, R14 ;  /* 0x0000000e000e7308 */ /* 0x000e220000001000 */
[----:B------:R-:W-:Y:S01]  /*0330*/  LOP3.LUT R4, R4, 0x3, RZ, 0xc0, !PT ;  /* 0x0000000304047812 */ /* 0x000fe200078ec0ff */
[----:B------:R-:W-:-:S03]  /*0340*/  @!P1 FMUL R17, R17, 16777216 ;  /* 0x4b80000011119820 */ /* 0x000fc60000400000 */
[----:B------:R-:W-:-:S04]  /*0350*/  IADD3 R0, R4, R7, R0 ;  /* 0x0000000704007210 */ /* 0x000fc80007ffe000 */
[----:B------:R-:W-:Y:S01]  /*0360*/  LOP3.LUT P1, RZ, R0, 0xf, RZ, 0xc0, !PT ;  /* 0x0000000f00ff7812 */ /* 0x000fe2000782c0ff */
[----:B0-----:R-:W-:-:S05]  /*0370*/  FMUL R4, R14, R17 ;  /* 0x000000110e047220 */ /* 0x001fca0000400000 */
[----:B------:R-:W-:Y:S01]  /*0380*/  SEL R5, R4, RZ, P1 ;  /* 0x000000ff04057207 */ /* 0x000fe20000800000 */
[----:B------:R-:W-:Y:S06]  /*0390*/  @P0 EXIT ;  /* 0x000000000000094d */ /* 0x000fec0003800000 */
[----:B------:R-:W-:Y:S01]  /*03a0*/  STG.E desc[UR4][R2.64], R5 ;  /* 0x0000000502007986 */ /* 0x000fe2000c101904 */
[----:B------:R-:W-:Y:S05]  /*03b0*/  EXIT ;  /* 0x000000000000794d */ /* 0x000fea0003800000 */
.L_x_0:
[----:B------:R-:W-:-:S00]  /*03c0*/  BRA `(.L_x_0) ;  /* 0xfffffffc00fc7947 */ /* 0x000fc0000383ffff */
[----:B------:R-:W-:-:S00]  /*03d0*/  NOP ;  /* 0x0000000000007918 */ /* 0x000fc00000000000 */
        /* <DEDUP_REMOVED lines=10> */
.L_x_1:


//--------------------- .nv.constant0.triton_poi_fused__safe_softmax_5 --------------------------
	.section	.nv.constant0.triton_poi_fused__safe_softmax_5,"a",@progbits
	.sectionflags	@""
	.align	4
.nv.constant0.triton_poi_fused__safe_softmax_5:
	.zero		556
